	.headerflags	@"EF_CUDA_TEXMODE_UNIFIED EF_CUDA_64BIT_ADDRESS EF_CUDA_ACCELERATORS EF_CUDA_SM90 EF_CUDA_VIRTUAL_SM(EF_CUDA_SM90)"
	.elftype	@"ET_EXEC"


//--------------------- .nv.info                  --------------------------
	.section	.nv.info,"",@"SHT_CUDA_INFO"
	.align	4


	//----- nvinfo : EIATTR_REGCOUNT
	.align		4
        /*0000*/ 	.byte	0x04, 0x2f
        /*0002*/ 	.short	(.L_3 - .L_2)
	.align		4
.L_2:
        /*0004*/ 	.word	index@(triton_poi_fused__native_batch_norm_legit_no_training__unsafe_index_add_mul_relu_sub_24)
        /*0008*/ 	.word	0x00000020


	//----- nvinfo : EIATTR_MIN_STACK_SIZE
	.align		4
.L_3:
        /*000c*/ 	.byte	0x04, 0x12
        /*000e*/ 	.short	(.L_5 - .L_4)
	.align		4
.L_4:
        /*0010*/ 	.word	index@(triton_poi_fused__native_batch_norm_legit_no_training__unsafe_index_add_mul_relu_sub_24)
        /*0014*/ 	.word	0x00000000


	//----- nvinfo : EIATTR_FRAME_SIZE
	.align		4
.L_5:
        /*0018*/ 	.byte	0x04, 0x11
        /*001a*/ 	.short	(.L_7 - .L_6)
	.align		4
.L_6:
        /*001c*/ 	.word	index@(triton_poi_fused__native_batch_norm_legit_no_training__unsafe_index_add_mul_relu_sub_24)
        /*0020*/ 	.word	0x00000000


	//----- nvinfo : EIATTR_MIN_STACK_SIZE
	.align		4
.L_7:
        /*0024*/ 	.byte	0x04, 0x12
        /*0026*/ 	.short	(.L_9 - .L_8)
	.align		4
.L_8:
        /*0028*/ 	.word	index@(triton_poi_fused__native_batch_norm_legit_no_training__unsafe_index_add_mul_relu_sub_24)
        /*002c*/ 	.word	0x00000000
.L_9:


//--------------------- .nv.info.triton_poi_fused__native_batch_norm_legit_no_training__unsafe_index_add_mul_relu_sub_24 --------------------------
	.section	.nv.info.triton_poi_fused__native_batch_norm_legit_no_training__unsafe_index_add_mul_relu_sub_24,"",@"SHT_CUDA_INFO"
	.sectionflags	@""
	.align	4


	//----- nvinfo : EIATTR_CUDA_API_VERSION
	.align		4
        /*0000*/ 	.byte	0x04, 0x37
        /*0002*/ 	.short	(.L_11 - .L_10)
.L_10:
        /*0004*/ 	.word	0x0000007c


	//----- nvinfo : EIATTR_KPARAM_INFO
	.align		4
.L_11:
        /*0008*/ 	.byte	0x04, 0x17
        /*000a*/ 	.short	(.L_13 - .L_12)
.L_12:
        /*000c*/ 	.word	0x00000000
        /*0010*/ 	.short	0x000e
        /*0012*/ 	.short	0x0070
        /*0014*/ 	.byte	0x00, 0xf0, 0x11, 0x00


	//----- nvinfo : EIATTR_KPARAM_INFO
	.align		4
.L_13:
        /*0018*/ 	.byte	0x04, 0x17
        /*001a*/ 	.short	(.L_15 - .L_14)
.L_14:
        /*001c*/ 	.word	0x00000000
        /*0020*/ 	.short	0x000d
        /*0022*/ 	.short	0x0068
        /*0024*/ 	.byte	0x00, 0xf4, 0x21, 0x00


	//----- nvinfo : EIATTR_KPARAM_INFO
	.align		4
.L_15:
        /*0028*/ 	.byte	0x04, 0x17
        /*002a*/ 	.short	(.L_17 - .L_16)
.L_16:
        /*002c*/ 	.word	0x00000000
        /*0030*/ 	.short	0x000c
        /*0032*/ 	.short	0x0060
        /*0034*/ 	.byte	0x00, 0xf4, 0x21, 0x00


	//----- nvinfo : EIATTR_KPARAM_INFO
	.align		4
.L_17:
        /*0038*/ 	.byte	0x04, 0x17
        /*003a*/ 	.short	(.L_19 - .L_18)
.L_18:
        /*003c*/ 	.word	0x00000000
        /*0040*/ 	.short	0x000b
        /*0042*/ 	.short	0x0058
        /*0044*/ 	.byte	0x00, 0xf4, 0x21, 0x00


	//----- nvinfo : EIATTR_KPARAM_INFO
	.align		4
.L_19:
        /*0048*/ 	.byte	0x04, 0x17
        /*004a*/ 	.short	(.L_21 - .L_20)
.L_20:
        /*004c*/ 	.word	0x00000000
        /*0050*/ 	.short	0x000a
        /*0052*/ 	.short	0x0050
        /*0054*/ 	.byte	0x00, 0xf4, 0x21, 0x00


	//----- nvinfo : EIATTR_KPARAM_INFO
	.align		4
.L_21:
        /*0058*/ 	.byte	0x04, 0x17
        /*005a*/ 	.short	(.L_23 - .L_22)
.L_22:
        /*005c*/ 	.word	0x00000000
        /*0060*/ 	.short	0x0009
        /*0062*/ 	.short	0x0048
        /*0064*/ 	.byte	0x00, 0xf4, 0x21, 0x00


	//----- nvinfo : EIATTR_KPARAM_INFO
	.align		4
.L_23:
        /*0068*/ 	.byte	0x04, 0x17
        /*006a*/ 	.short	(.L_25 - .L_24)
.L_24:
        /*006c*/ 	.word	0x00000000
        /*0070*/ 	.short	0x0008
        /*0072*/ 	.short	0x0040
        /*0074*/ 	.byte	0x00, 0xf4, 0x21, 0x00


	//----- nvinfo : EIATTR_KPARAM_INFO
	.align		4
.L_25:
        /*0078*/ 	.byte	0x04, 0x17
        /*007a*/ 	.short	(.L_27 - .L_26)
.L_26:
        /*007c*/ 	.word	0x00000000
        /*0080*/ 	.short	0x0007
        /*0082*/ 	.short	0x0038
        /*0084*/ 	.byte	0x00, 0xf4, 0x21, 0x00


	//----- nvinfo : EIATTR_KPARAM_INFO
	.align		4
.L_27:
        /*0088*/ 	.byte	0x04, 0x17
        /*008a*/ 	.short	(.L_29 - .L_28)
.L_28:
        /*008c*/ 	.word	0x00000000
        /*0090*/ 	.short	0x0006
        /*0092*/ 	.short	0x0030
        /*0094*/ 	.byte	0x00, 0xf4, 0x21, 0x00


	//----- nvinfo : EIATTR_KPARAM_INFO
	.align		4
.L_29:
        /*0098*/ 	.byte	0x04, 0x17
        /*009a*/ 	.short	(.L_31 - .L_30)
.L_30:
        /*009c*/ 	.word	0x00000000
        /*00a0*/ 	.short	0x0005
        /*00a2*/ 	.short	0x0028
        /*00a4*/ 	.byte	0x00, 0xf4, 0x21, 0x00


	//----- nvinfo : EIATTR_KPARAM_INFO
	.align		4
.L_31:
        /*00a8*/ 	.byte	0x04, 0x17
        /*00aa*/ 	.short	(.L_33 - .L_32)
.L_32:
        /*00ac*/ 	.word	0x00000000
        /*00b0*/ 	.short	0x0004
        /*00b2*/ 	.short	0x0020
        /*00b4*/ 	.byte	0x00, 0xf4, 0x21, 0x00


	//----- nvinfo : EIATTR_KPARAM_INFO
	.align		4
.L_33:
        /*00b8*/ 	.byte	0x04, 0x17
        /*00ba*/ 	.short	(.L_35 - .L_34)
.L_34:
        /*00bc*/ 	.word	0x00000000
        /*00c0*/ 	.short	0x0003
        /*00c2*/ 	.short	0x0018
        /*00c4*/ 	.byte	0x00, 0xf4, 0x21, 0x00


	//----- nvinfo : EIATTR_KPARAM_INFO
	.align		4
.L_35:
        /*00c8*/ 	.byte	0x04, 0x17
        /*00ca*/ 	.short	(.L_37 - .L_36)
.L_36:
        /*00cc*/ 	.word	0x00000000
        /*00d0*/ 	.short	0x0002
        /*00d2*/ 	.short	0x0010
        /*00d4*/ 	.byte	0x00, 0xf4, 0x21, 0x00


	//----- nvinfo : EIATTR_KPARAM_INFO
	.align		4
.L_37:
        /*00d8*/ 	.byte	0x04, 0x17
        /*00da*/ 	.short	(.L_39 - .L_38)
.L_38:
        /*00dc*/ 	.word	0x00000000
        /*00e0*/ 	.short	0x0001
        /*00e2*/ 	.short	0x0008
        /*00e4*/ 	.byte	0x00, 0xf4, 0x21, 0x00


	//----- nvinfo : EIATTR_KPARAM_INFO
	.align		4
.L_39:
        /*00e8*/ 	.byte	0x04, 0x17
        /*00ea*/ 	.short	(.L_41 - .L_40)
.L_40:
        /*00ec*/ 	.word	0x00000000
        /*00f0*/ 	.short	0x0000
        /*00f2*/ 	.short	0x0000
        /*00f4*/ 	.byte	0x00, 0xf4, 0x21, 0x00


	//----- nvinfo : EIATTR_SPARSE_MMA_MASK
	.align		4
.L_41:
        /*00f8*/ 	.byte	0x03, 0x50
        /*00fa*/ 	.short	0x0000


	//----- nvinfo : EIATTR_MAXREG_COUNT
	.align		4
        /*00fc*/ 	.byte	0x03, 0x1b
        /*00fe*/ 	.short	0x00ff


	//----- nvinfo : EIATTR_EXIT_INSTR_OFFSETS
	.align		4
        /*0100*/ 	.byte	0x04, 0x1c
        /*0102*/ 	.short	(.L_43 - .L_42)


	//   ....[0]....
.L_42:
        /*0104*/ 	.word	0x00000a90


	//----- nvinfo : EIATTR_REQNTID
	.align		4
.L_43:
        /*0108*/ 	.byte	0x04, 0x10
        /*010a*/ 	.short	(.L_45 - .L_44)
.L_44:
        /*010c*/ 	.word	0x00000080
        /*0110*/ 	.word	0x00000001
        /*0114*/ 	.word	0x00000001


	//----- nvinfo : EIATTR_CBANK_PARAM_SIZE
	.align		4
.L_45:
        /*0118*/ 	.byte	0x03, 0x19
        /*011a*/ 	.short	0x0074


	//----- nvinfo : EIATTR_PARAM_CBANK
	.align		4
        /*011c*/ 	.byte	0x04, 0x0a
        /*011e*/ 	.short	(.L_47 - .L_46)
	.align		4
.L_46:
        /*0120*/ 	.word	index@(.nv.constant0.triton_poi_fused__native_batch_norm_legit_no_training__unsafe_index_add_mul_relu_sub_24)
        /*0124*/ 	.short	0x0210
        /*0126*/ 	.short	0x0074


	//----- nvinfo : EIATTR_SW_WAR
	.align		4
.L_47:
        /*0128*/ 	.byte	0x04, 0x36
        /*012a*/ 	.short	(.L_49 - .L_48)
.L_48:
        /*012c*/ 	.word	0x00000008
.L_49:


//--------------------- .nv.callgraph             --------------------------
	.section	.nv.callgraph,"",@"SHT_CUDA_CALLGRAPH"
	.align	4
	.sectionentsize	8
	.align		4
        /*0000*/ 	.word	0x00000000
	.align		4
        /*0004*/ 	.word	0xffffffff
	.align		4
        /*0008*/ 	.word	0x00000000
	.align		4
        /*000c*/ 	.word	0xfffffffe
	.align		4
        /*0010*/ 	.word	0x00000000
	.align		4
        /*0014*/ 	.word	0xfffffffd
	.align		4
        /*0018*/ 	.word	0x00000000
	.align		4
        /*001c*/ 	.word	0xfffffffc


//--------------------- .nv.constant4             --------------------------
	.section	.nv.constant4,"a",@progbits
	.align	8
	.align		8
.nv.constant4:
        /*0000*/ 	.dword	_$_str
	.align		8
        /*0008*/ 	.dword	_$_str_$_2


//--------------------- .text.triton_poi_fused__native_batch_norm_legit_no_training__unsafe_index_add_mul_relu_sub_24 --------------------------
	.section	.text.triton_poi_fused__native_batch_norm_legit_no_training__unsafe_index_add_mul_relu_sub_24,"ax",@progbits
	.align	128
        .global         triton_poi_fused__native_batch_norm_legit_no_training__unsafe_index_add_mul_relu_sub_24
        .type           triton_poi_fused__native_batch_norm_legit_no_training__unsafe_index_add_mul_relu_sub_24,@function
        .size           triton_poi_fused__native_batch_norm_legit_no_training__unsafe_index_add_mul_relu_sub_24,(.L_x_1 - triton_poi_fused__native_batch_norm_legit_no_training__unsafe_index_add_mul_relu_sub_24)
        .other          triton_poi_fused__native_batch_norm_legit_no_training__unsafe_index_add_mul_relu_sub_24,@"STO_CUDA_ENTRY STV_DEFAULT"
triton_poi_fused__native_batch_norm_legit_no_training__unsafe_index_add_mul_relu_sub_24:
.text.triton_poi_fused__native_batch_norm_legit_no_training__unsafe_index_add_mul_relu_sub_24:
[----:B------:R-:W-:Y:S01]  /*0000*/  LDC R1, c[0x0][0x28] ;  /* 0x00000a00ff017b82 */ /* 0x000fe20000000800 */
[----:B------:R-:W1:Y:S07]  /*0010*/  S2R R0, SR_TID.X ;  /* 0x0000000000007919 */ /* 0x000e6e0000002100 */
[----:B------:R-:W2:Y:S01]  /*0020*/  LDC.64 R20, c[0x0][0x218] ;  /* 0x00008600ff147b82 */ /* 0x000ea20000000a00 */
[----:B------:R-:W-:Y:S01]  /*0030*/  ULDC.64 UR4, c[0x0][0x208] ;  /* 0x0000820000047ab9 */ /* 0x000fe20000000a00 */
[----:B------:R-:W-:Y:S01]  /*0040*/  ULDC.64 UR6, c[0x0][0x228] ;  /* 0x00008a0000067ab9 */ /* 0x000fe20000000a00 */
[----:B------:R-:W3:Y:S05]  /*0050*/  S2R R2, SR_CTAID.X ;  /* 0x0000000000027919 */ /* 0x000eea0000002500 */
[----:B------:R-:W4:Y:S08]  /*0060*/  LDC.64 R8, c[0x0][0x220] ;  /* 0x00008800ff087b82 */ /* 0x000f300000000a00 */
[----:B------:R-:W5:Y:S08]  /*0070*/  LDC.64 R14, c[0x0][0x270] ;  /* 0x00009c00ff0e7b82 */ /* 0x000f700000000a00 */
[----:B------:R-:W4:Y:S01]  /*0080*/  LDC.64 R12, c[0x0][0x230] ;  /* 0x00008c00ff0c7b82 */ /* 0x000f220000000a00 */
[----:B-1----:R-:W-:-:S07]  /*0090*/  IMAD.SHL.U32 R0, R0, 0x2, RZ ;  /* 0x0000000200007824 */ /* 0x002fce00078e00ff */
[----:B------:R-:W1:Y:S01]  /*00a0*/  LDC.64 R26, c[0x0][0x250] ;  /* 0x00009400ff1a7b82 */ /* 0x000e620000000a00 */
[----:B------:R-:W-:-:S07]  /*00b0*/  LOP3.LUT R3, R0, 0xfe, RZ, 0xc0, !PT ;  /* 0x000000fe00037812 */ /* 0x000fce00078ec0ff */
[----:B------:R-:W1:Y:S01]  /*00c0*/  LDC.64 R24, c[0x0][0x248] ;  /* 0x00009200ff187b82 */ /* 0x000e620000000a00 */
[----:B---3--:R-:W-:-:S05]  /*00d0*/  IMAD R0, R2, 0x100, R3 ;  /* 0x0000010002007824 */ /* 0x008fca00078e0203 */
[----:B------:R-:W-:Y:S02]  /*00e0*/  SHF.R.S32.HI R3, RZ, 0x1f, R0 ;  /* 0x0000001fff037819 */ /* 0x000fe40000011400 */
[----:B------:R-:W3:Y:S02]  /*00f0*/  LDC.64 R22, c[0x0][0x258] ;  /* 0x00009600ff167b82 */ /* 0x000ee40000000a00 */
[----:B------:R-:W-:-:S04]  /*0100*/  LEA.HI R3, R3, R0, RZ, 0x3 ;  /* 0x0000000003037211 */ /* 0x000fc800078f18ff */
[----:B------:R-:W-:Y:S02]  /*0110*/  SHF.R.S32.HI R4, RZ, 0x3, R3 ;  /* 0x00000003ff047819 */ /* 0x000fe40000011403 */
[----:B------:R-:W-:Y:S02]  /*0120*/  LOP3.LUT R3, R3, 0xfffffff8, RZ, 0xc0, !PT ;  /* 0xfffffff803037812 */ /* 0x000fe400078ec0ff */
[----:B------:R-:W-:-:S03]  /*0130*/  LEA.HI R5, R4, R4, RZ, 0x3 ;  /* 0x0000000404057211 */ /* 0x000fc600078f18ff */
[----:B------:R-:W-:Y:S01]  /*0140*/  IMAD.IADD R6, R0, 0x1, -R3 ;  /* 0x0000000100067824 */ /* 0x000fe200078e0a03 */
[----:B------:R-:W-:-:S04]  /*0150*/  LOP3.LUT R5, R5, 0xfffffff8, RZ, 0xc0, !PT ;  /* 0xfffffff805057812 */ /* 0x000fc800078ec0ff */
[----:B------:R-:W-:-:S05]  /*0160*/  IADD3 R4, R4, -R5, RZ ;  /* 0x8000000504047210 */ /* 0x000fca0007ffe0ff */
[----:B--2---:R-:W-:-:S06]  /*0170*/  IMAD.WIDE R20, R4, 0x8, R20 ;  /* 0x0000000804147825 */ /* 0x004fcc00078e0214 */
[----:B------:R-:W2:Y:S01]  /*0180*/  LDG.E.EL.64 R20, desc[UR4][R20.64] ;  /* 0x0000000414147981 */ /* 0x000ea2000c2e1b00 */
[----:B----4-:R-:W-:-:S04]  /*0190*/  IMAD.WIDE R8, R6, 0x8, R8 ;  /* 0x0000000806087825 */ /* 0x010fc800078e0208 */
[----:B-----5:R-:W-:Y:S02]  /*01a0*/  IMAD.WIDE R16, R4, 0x8, R14 ;  /* 0x0000000804107825 */ /* 0x020fe400078e020e */
[----:B------:R-:W4:Y:S02]  /*01b0*/  LDG.E.EL.128 R8, desc[UR4][R8.64] ;  /* 0x0000000408087981 */ /* 0x000f24000c2e1d00 */
[----:B0-----:R-:W-:Y:S02]  /*01c0*/  IMAD.WIDE R12, R6, 0x8, R12 ;  /* 0x00000008060c7825 */ /* 0x001fe400078e020c */
[----:B------:R-:W5:Y:S04]  /*01d0*/  LDG.E.EL.64 R16, desc[UR4][R16.64] ;  /* 0x0000000410107981 */ /* 0x000f68000c2e1b00 */
[----:B------:R-:W5:Y:S01]  /*01e0*/  LDG.E.EL.128 R12, desc[UR4][R12.64] ;  /* 0x000000040c0c7981 */ /* 0x000f62000c2e1d00 */
[----:B------:R-:W-:-:S04]  /*01f0*/  SHF.R.S32.HI R3, RZ, 0x17, R2 ;  /* 0x00000017ff037819 */ /* 0x000fc80000011402 */
[----:B------:R-:W-:-:S04]  /*0200*/  SGXT R3, R3, 0x1 ;  /* 0x000000010303781a */ /* 0x000fc80000000200 */
[----:B------:R-:W-:-:S04]  /*0210*/  LEA.HI R3, R3, R0, RZ, 0x6 ;  /* 0x0000000003037211 */ /* 0x000fc800078f30ff */
[----:B------:R-:W-:-:S05]  /*0220*/  SHF.R.S32.HI R18, RZ, 0x6, R3 ;  /* 0x00000006ff127819 */ /* 0x000fca0000011403 */
[----:B------:R-:W-:-:S05]  /*0230*/  IMAD.HI R2, R18, 0x2aaaaaab, RZ ;  /* 0x2aaaaaab12027827 */ /* 0x000fca00078e02ff */
[----:B------:R-:W-:-:S04]  /*0240*/  SHF.R.U32.HI R3, RZ, 0x1f, R2 ;  /* 0x0000001fff037819 */ /* 0x000fc80000011602 */
[----:B------:R-:W-:-:S05]  /*0250*/  LEA.HI R3, R2, R3, RZ, 0x1c ;  /* 0x0000000302037211 */ /* 0x000fca00078fe0ff */
[----:B------:R-:W-:-:S04]  /*0260*/  IMAD R7, R3, -0x60, R18 ;  /* 0xffffffa003077824 */ /* 0x000fc800078e0212 */
[----:B-1----:R-:W-:-:S04]  /*0270*/  IMAD.WIDE R26, R7, 0x4, R26 ;  /* 0x00000004071a7825 */ /* 0x002fc800078e021a */
[C---:B------:R-:W-:Y:S01]  /*0280*/  IMAD.WIDE R24, R7.reuse, 0x4, R24 ;  /* 0x0000000407187825 */ /* 0x040fe200078e0218 */
[----:B------:R0:W5:Y:S04]  /*0290*/  LDG.E.EL R2, desc[UR4][R26.64] ;  /* 0x000000041a027981 */ /* 0x000168000c2e1900 */
[----:B------:R1:W5:Y:S01]  /*02a0*/  LDG.E.EL R5, desc[UR4][R24.64] ;  /* 0x0000000418057981 */ /* 0x000362000c2e1900 */
[----:B---3--:R-:W-:Y:S01]  /*02b0*/  IMAD.WIDE R22, R7, 0x4, R22 ;  /* 0x0000000407167825 */ /* 0x008fe200078e0216 */
[----:B--2---:R-:W-:-:S04]  /*02c0*/  SHF.R.U32.HI R3, RZ, 0x1d, R21 ;  /* 0x0000001dff037819 */ /* 0x004fc80000011615 */
[----:B------:R-:W-:Y:S02]  /*02d0*/  LOP3.LUT R3, R3, 0x4, RZ, 0xc0, !PT ;  /* 0x0000000403037812 */ /* 0x000fe400078ec0ff */
[C---:B----4-:R-:W-:Y:S02]  /*02e0*/  LEA R29, P1, R8.reuse, UR6, 0x2 ;  /* 0x00000006081d7c11 */ /* 0x050fe4000f8210ff */
[----:B------:R-:W-:Y:S02]  /*02f0*/  IADD3 R28, P0, R20, R3, RZ ;  /* 0x00000003141c7210 */ /* 0x000fe40007f1e0ff */
[--C-:B------:R-:W-:Y:S01]  /*0300*/  SHF.R.U32.HI R20, RZ, 0x1b, R9.reuse ;  /* 0x0000001bff147819 */ /* 0x100fe20000011609 */
[----:B------:R2:W3:Y:S01]  /*0310*/  LDG.E.EL R3, desc[UR4][R22.64] ;  /* 0x0000000416037981 */ /* 0x0004e2000c2e1900 */
[----:B------:R-:W-:Y:S01]  /*0320*/  LEA.HI.X R8, R8, UR7, R9, 0x2, P1 ;  /* 0x0000000708087c11 */ /* 0x000fe200088f1409 */
[----:B------:R-:W-:Y:S01]  /*0330*/  IMAD.X R19, RZ, RZ, R21, P0 ;  /* 0x000000ffff137224 */ /* 0x000fe200000e0615 */
[----:B------:R-:W-:-:S02]  /*0340*/  LEA R9, P0, R10, UR6, 0x2 ;  /* 0x000000060a097c11 */ /* 0x000fc4000f8010ff */
[----:B-----5:R-:W-:Y:S02]  /*0350*/  SHF.R.U32.HI R21, RZ, 0x1d, R17 ;  /* 0x0000001dff157819 */ /* 0x020fe40000011611 */
[----:B0-----:R-:W-:Y:S02]  /*0360*/  LOP3.LUT R27, R20, 0x10, RZ, 0xc0, !PT ;  /* 0x00000010141b7812 */ /* 0x001fe400078ec0ff */
[--C-:B------:R-:W-:Y:S02]  /*0370*/  SHF.R.U32.HI R26, RZ, 0x1b, R11.reuse ;  /* 0x0000001bff1a7819 */ /* 0x100fe4000001160b */
[----:B------:R-:W-:Y:S02]  /*0380*/  LEA.HI.X R20, R10, UR7, R11, 0x2, P0 ;  /* 0x000000070a147c11 */ /* 0x000fe400080f140b */
[----:B------:R-:W-:Y:S02]  /*0390*/  LOP3.LUT R11, R21, 0x4, RZ, 0xc0, !PT ;  /* 0x00000004150b7812 */ /* 0x000fe400078ec0ff */
[----:B------:R-:W-:-:S02]  /*03a0*/  SHF.R.U32.HI R21, RZ, 0x1b, R13 ;  /* 0x0000001bff157819 */ /* 0x000fc4000001160d */
[----:B-1----:R-:W-:Y:S02]  /*03b0*/  IADD3 R24, P3, R16, R11, RZ ;  /* 0x0000000b10187210 */ /* 0x002fe40007f7e0ff */
[C---:B------:R-:W-:Y:S02]  /*03c0*/  LEA R16, P2, R12.reuse, UR6, 0x2 ;  /* 0x000000060c107c11 */ /* 0x040fe4000f8410ff */
[----:B------:R-:W-:Y:S02]  /*03d0*/  LOP3.LUT R11, R21, 0x10, RZ, 0xc0, !PT ;  /* 0x00000010150b7812 */ /* 0x000fe400078ec0ff */
[----:B------:R-:W-:Y:S02]  /*03e0*/  IADD3.X R21, RZ, R17, RZ, P3, !PT ;  /* 0x00000011ff157210 */ /* 0x000fe40001ffe4ff */
[----:B------:R-:W-:Y:S01]  /*03f0*/  LEA.HI.X R13, R12, UR7, R13, 0x2, P2 ;  /* 0x000000070c0d7c11 */ /* 0x000fe200090f140d */
[----:B--2---:R-:W-:Y:S01]  /*0400*/  IMAD.SHL.U32 R23, R28, 0x10, RZ ;  /* 0x000000101c177824 */ /* 0x004fe200078e00ff */
[----:B------:R-:W-:-:S02]  /*0410*/  IADD3 R10, P1, R27, R29, RZ ;  /* 0x0000001d1b0a7210 */ /* 0x000fc40007f3e0ff */
[----:B------:R-:W-:Y:S02]  /*0420*/  IADD3 R12, P2, R11, R16, RZ ;  /* 0x000000100b0c7210 */ /* 0x000fe40007f5e0ff */
[C---:B------:R-:W-:Y:S01]  /*0430*/  SHF.L.U64.HI R21, R24.reuse, 0x4, R21 ;  /* 0x0000000418157819 */ /* 0x040fe20000010215 */
[----:B------:R-:W-:Y:S01]  /*0440*/  IMAD.SHL.U32 R24, R24, 0x10, RZ ;  /* 0x0000001018187824 */ /* 0x000fe200078e00ff */
[----:B------:R-:W-:Y:S01]  /*0450*/  IADD3.X R22, RZ, R8, RZ, P1, !PT ;  /* 0x00000008ff167210 */ /* 0x000fe20000ffe4ff */
[----:B------:R-:W-:Y:S01]  /*0460*/  IMAD.X R8, RZ, RZ, R13, P2 ;  /* 0x000000ffff087224 */ /* 0x000fe200010e060d */
[----:B------:R-:W-:Y:S02]  /*0470*/  SHF.L.U64.HI R19, R28, 0x4, R19 ;  /* 0x000000041c137819 */ /* 0x000fe40000010213 */
[----:B------:R-:W-:Y:S02]  /*0480*/  IADD3 R28, P1, R23, R10, RZ ;  /* 0x0000000a171c7210 */ /* 0x000fe40007f3e0ff */
[----:B------:R-:W-:-:S02]  /*0490*/  IADD3 R16, P2, R12, R23, RZ ;  /* 0x000000170c107210 */ /* 0x000fc40007f5e0ff */
[----:B------:R-:W-:Y:S02]  /*04a0*/  IADD3 R10, P3, R24, R10, RZ ;  /* 0x0000000a180a7210 */ /* 0x000fe40007f7e0ff */
[----:B------:R-:W-:Y:S01]  /*04b0*/  IADD3 R12, P4, R24, R12, RZ ;  /* 0x0000000c180c7210 */ /* 0x000fe20007f9e0ff */
[----:B------:R-:W-:Y:S01]  /*04c0*/  IMAD.X R17, R8, 0x1, R19, P2 ;  /* 0x0000000108117824 */ /* 0x000fe200010e0613 */
[----:B------:R-:W-:Y:S02]  /*04d0*/  IADD3.X R11, R21, R22, RZ, P3, !PT ;  /* 0x00000016150b7210 */ /* 0x000fe40001ffe4ff */
[----:B------:R-:W-:Y:S01]  /*04e0*/  IADD3.X R13, R21, R8, RZ, P4, !PT ;  /* 0x00000008150d7210 */ /* 0x000fe200027fe4ff */
[----:B------:R-:W-:-:S04]  /*04f0*/  IMAD.SHL.U32 R8, R18, 0x10, RZ ;  /* 0x0000001012087824 */ /* 0x000fc800078e00ff */
[----:B------:R-:W-:-:S04]  /*0500*/  IMAD.WIDE R10, R8, 0x4, R10 ;  /* 0x00000004080a7825 */ /* 0x000fc800078e020a */
[----:B------:R-:W-:Y:S01]  /*0510*/  IMAD.WIDE R16, R8, 0x4, R16 ;  /* 0x0000000408107825 */ /* 0x000fe200078e0210 */
[----:B------:R-:W-:Y:S01]  /*0520*/  LOP3.LUT R26, R26, 0x10, RZ, 0xc0, !PT ;  /* 0x000000101a1a7812 */ /* 0x000fe200078ec0ff */
[----:B------:R-:W2:Y:S02]  /*0530*/  LDG.E.EL R11, desc[UR4][R10.64] ;  /* 0x000000040a0b7981 */ /* 0x000ea4000c2e1900 */
[----:B------:R-:W-:-:S04]  /*0540*/  IMAD.WIDE R12, R8, 0x4, R12 ;  /* 0x00000004080c7825 */ /* 0x000fc800078e020c */
[----:B------:R-:W-:Y:S01]  /*0550*/  IMAD.X R29, R19, 0x1, R22, P1 ;  /* 0x00000001131d7824 */ /* 0x000fe200008e0616 */
[----:B------:R0:W2:Y:S01]  /*0560*/  LDG.E.EL R18, desc[UR4][R12.64] ;  /* 0x000000040c127981 */ /* 0x0000a2000c2e1900 */
[----:B------:R-:W-:-:S03]  /*0570*/  IADD3 R26, P0, R26, R9, RZ ;  /* 0x000000091a1a7210 */ /* 0x000fc60007f1e0ff */
[----:B------:R1:W4:Y:S01]  /*0580*/  LDG.E.EL R10, desc[UR4][R16.64] ;  /* 0x00000004100a7981 */ /* 0x000322000c2e1900 */
[----:B------:R-:W-:Y:S01]  /*0590*/  IMAD.WIDE R28, R8, 0x4, R28 ;  /* 0x00000004081c7825 */ /* 0x000fe200078e021c */
[----:B0-----:R-:W0:Y:S04]  /*05a0*/  LDC.64 R12, c[0x0][0x260] ;  /* 0x00009800ff0c7b82 */ /* 0x001e280000000a00 */
[----:B------:R5:W4:Y:S01]  /*05b0*/  LDG.E.EL R9, desc[UR4][R28.64] ;  /* 0x000000041c097981 */ /* 0x000b22000c2e1900 */
[----:B------:R-:W-:-:S03]  /*05c0*/  IADD3.X R20, RZ, R20, RZ, P0, !PT ;  /* 0x00000014ff147210 */ /* 0x000fc600007fe4ff */
[----:B-1----:R-:W1:Y:S01]  /*05d0*/  LDC.64 R16, c[0x0][0x238] ;  /* 0x00008e00ff107b82 */ /* 0x002e620000000a00 */
[----:B-----5:R-:W-:Y:S02]  /*05e0*/  IADD3 R28, P0, R26, R23, RZ ;  /* 0x000000171a1c7210 */ /* 0x020fe40007f1e0ff */
[----:B------:R-:W-:-:S04]  /*05f0*/  IADD3 R26, P1, R24, R26, RZ ;  /* 0x0000001a181a7210 */ /* 0x000fc80007f3e0ff */
[----:B------:R-:W-:Y:S02]  /*0600*/  IADD3.X R27, R21, R20, RZ, P1, !PT ;  /* 0x00000014151b7210 */ /* 0x000fe40000ffe4ff */
[----:B------:R-:W-:Y:S01]  /*0610*/  SHF.R.U32.HI R25, RZ, 0x1b, R15 ;  /* 0x0000001bff197819 */ /* 0x000fe2000001160f */
[----:B------:R-:W-:-:S03]  /*0620*/  IMAD.WIDE R26, R8, 0x4, R26 ;  /* 0x00000004081a7825 */ /* 0x000fc600078e021a */
[----:B------:R-:W-:Y:S01]  /*0630*/  LOP3.LUT R25, R25, 0x10, RZ, 0xc0, !PT ;  /* 0x0000001019197812 */ /* 0x000fe200078ec0ff */
[----:B------:R-:W-:Y:S01]  /*0640*/  IMAD.X R29, R20, 0x1, R19, P0 ;  /* 0x00000001141d7824 */ /* 0x000fe200000e0613 */
[----:B------:R5:W3:Y:S01]  /*0650*/  LDG.E.EL R22, desc[UR4][R26.64] ;  /* 0x000000041a167981 */ /* 0x000ae2000c2e1900 */
[----:B0-----:R-:W-:-:S04]  /*0660*/  IMAD.WIDE R12, R7, 0x4, R12 ;  /* 0x00000004070c7825 */ /* 0x001fc800078e020c */
[----:B-1----:R-:W-:Y:S02]  /*0670*/  IMAD.WIDE R16, R6, 0x4, R16 ;  /* 0x0000000406107825 */ /* 0x002fe400078e0210 */
[----:B------:R-:W0:Y:S01]  /*0680*/  LDC.64 R6, c[0x0][0x240] ;  /* 0x00009000ff067b82 */ /* 0x000e220000000a00 */
[----:B------:R-:W3:Y:S01]  /*0690*/  LDG.E.EL R12, desc[UR4][R12.64] ;  /* 0x000000040c0c7981 */ /* 0x000ee2000c2e1900 */
[----:B-----5:R-:W-:Y:S01]  /*06a0*/  LEA R26, P0, R14, UR6, 0x2 ;  /* 0x000000060e1a7c11 */ /* 0x020fe2000f8010ff */
[----:B------:R-:W-:Y:S02]  /*06b0*/  IMAD.WIDE R28, R8, 0x4, R28 ;  /* 0x00000004081c7825 */ /* 0x000fe400078e021c */
[----:B------:R-:W5:Y:S01]  /*06c0*/  LDG.E.EL.64 R16, desc[UR4][R16.64] ;  /* 0x0000000410107981 */ /* 0x000f62000c2e1b00 */
[----:B------:R-:W-:Y:S02]  /*06d0*/  LEA.HI.X R14, R14, UR7, R15, 0x2, P0 ;  /* 0x000000070e0e7c11 */ /* 0x000fe400080f140f */
[----:B------:R-:W-:Y:S01]  /*06e0*/  IADD3 R25, P0, R25, R26, RZ ;  /* 0x0000001a19197210 */ /* 0x000fe20007f1e0ff */
[----:B------:R1:W3:Y:S03]  /*06f0*/  LDG.E.EL R20, desc[UR4][R28.64] ;  /* 0x000000041c147981 */ /* 0x0002e6000c2e1900 */
[----:B------:R-:W-:Y:S01]  /*0700*/  IADD3 R24, P1, R24, R25, RZ ;  /* 0x0000001918187210 */ /* 0x000fe20007f3e0ff */
[----:B------:R-:W-:Y:S01]  /*0710*/  IMAD.X R26, RZ, RZ, R14, P0 ;  /* 0x000000ffff1a7224 */ /* 0x000fe200000e060e */
[----:B------:R-:W-:-:S03]  /*0720*/  IADD3 R14, P0, R25, R23, RZ ;  /* 0x00000017190e7210 */ /* 0x000fc60007f1e0ff */
[----:B------:R-:W-:Y:S01]  /*0730*/  IMAD.X R25, R21, 0x1, R26, P1 ;  /* 0x0000000115197824 */ /* 0x000fe200008e061a */
[----:B------:R-:W-:Y:S01]  /*0740*/  IADD3.X R15, R26, R19, RZ, P0, !PT ;  /* 0x000000131a0f7210 */ /* 0x000fe200007fe4ff */
[----:B-1----:R-:W1:Y:S08]  /*0750*/  LDC.64 R28, c[0x0][0x268] ;  /* 0x00009a00ff1c7b82 */ /* 0x002e700000000a00 */
[----:B------:R-:W1:Y:S01]  /*0760*/  LDC.64 R26, c[0x0][0x278] ;  /* 0x00009e00ff1a7b82 */ /* 0x000e620000000a00 */
[----:B0-----:R-:W-:-:S04]  /*0770*/  IMAD.WIDE R6, R0, 0x4, R6 ;  /* 0x0000000400067825 */ /* 0x001fc800078e0206 */
[C---:B------:R-:W-:Y:S02]  /*0780*/  IMAD.WIDE R14, R8.reuse, 0x4, R14 ;  /* 0x00000004080e7825 */ /* 0x040fe400078e020e */
[----:B------:R-:W3:Y:S02]  /*0790*/  LDG.E.64 R6, desc[UR4][R6.64] ;  /* 0x0000000406067981 */ /* 0x000ee4000c1e1b00 */
[----:B------:R-:W-:Y:S02]  /*07a0*/  IMAD.WIDE R24, R8, 0x4, R24 ;  /* 0x0000000408187825 */ /* 0x000fe400078e0218 */
[----:B------:R0:W3:Y:S04]  /*07b0*/  LDG.E.EL R15, desc[UR4][R14.64] ;  /* 0x000000040e0f7981 */ /* 0x0000e8000c2e1900 */
[----:B------:R-:W3:Y:S01]  /*07c0*/  LDG.E.EL R25, desc[UR4][R24.64] ;  /* 0x0000000418197981 */ /* 0x000ee2000c2e1900 */
[----:B-1----:R-:W-:-:S06]  /*07d0*/  IMAD.WIDE R28, R0, 0x4, R28 ;  /* 0x00000004001c7825 */ /* 0x002fcc00078e021c */
[----:B------:R-:W3:Y:S01]  /*07e0*/  LDG.E.64 R28, desc[UR4][R28.64] ;  /* 0x000000041c1c7981 */ /* 0x000ee2000c1e1b00 */
[----:B------:R-:W-:-:S06]  /*07f0*/  IMAD.WIDE R26, R4, 0x4, R26 ;  /* 0x00000004041a7825 */ /* 0x000fcc00078e021a */
[----:B------:R-:W3:Y:S01]  /*0800*/  LDG.E.EL R26, desc[UR4][R26.64] ;  /* 0x000000041a1a7981 */ /* 0x000ee2000c2e1900 */
[----:B------:R-:W-:-:S04]  /*0810*/  FADD R4, R2, 9.9999997473787516356e-06 ;  /* 0x3727c5ac02047421 */ /* 0x000fc80000000000 */
[----:B------:R-:W1:Y:S02]  /*0820*/  MUFU.SQRT R8, R4 ;  /* 0x0000000400087308 */ /* 0x000e640000002000 */
[C---:B-1----:R-:W-:Y:S02]  /*0830*/  FSETP.GT.AND P0, PT, R8.reuse, 8.50705917302346158658e+37, PT ;  /* 0x7e8000000800780b */ /* 0x042fe40003f04000 */
[----:B------:R-:W-:Y:S01]  /*0840*/  FSETP.GEU.AND P1, PT, R8, 1.175494350822287508e-38, PT ;  /* 0x008000000800780b */ /* 0x000fe20003f2e000 */
[----:B0-----:R-:W-:-:S10]  /*0850*/  HFMA2.MMA R14, -RZ, RZ, 1.625, 0 ;  /* 0x3e800000ff0e7435 */ /* 0x001fd400000001ff */
[----:B------:R-:W-:-:S04]  /*0860*/  @P0 FMUL R8, R8, 0.25 ;  /* 0x3e80000008080820 */ /* 0x000fc80000400000 */
[----:B------:R-:W-:-:S04]  /*0870*/  @!P1 FMUL R8, R8, 16777216 ;  /* 0x4b80000008089820 */ /* 0x000fc80000400000 */
[----:B------:R-:W0:Y:S01]  /*0880*/  MUFU.RCP R2, R8 ;  /* 0x0000000800027308 */ /* 0x000e220000001000 */
[----:B------:R-:W-:-:S05]  /*0890*/  FSEL R13, R14, 1, P0 ;  /* 0x3f8000000e0d7808 */ /* 0x000fca0000000000 */
[----:B------:R-:W-:-:S04]  /*08a0*/  @!P1 FMUL R13, R13, 16777216 ;  /* 0x4b8000000d0d9820 */ /* 0x000fc80000400000 */
[----:B0-----:R-:W-:Y:S01]  /*08b0*/  FMUL R2, R2, R13 ;  /* 0x0000000d02027220 */ /* 0x001fe20000400000 */
[----:B--2---:R-:W-:Y:S01]  /*08c0*/  FADD R18, -R11, R18 ;  /* 0x000000120b127221 */ /* 0x004fe20000000100 */
[----:B----4-:R-:W-:-:S04]  /*08d0*/  FADD R10, -R9, R10 ;  /* 0x0000000a090a7221 */ /* 0x010fc80000000100 */
[C---:B-----5:R-:W-:Y:S01]  /*08e0*/  FFMA R9, R16.reuse, R10, R9 ;  /* 0x0000000a10097223 */ /* 0x060fe20000000009 */
[----:B------:R-:W-:-:S04]  /*08f0*/  FFMA R18, R16, R18, R11 ;  /* 0x0000001210127223 */ /* 0x000fc8000000000b */
[----:B------:R-:W-:Y:S01]  /*0900*/  FADD R18, -R9, R18 ;  /* 0x0000001209127221 */ /* 0x000fe20000000100 */
[--C-:B---3--:R-:W-:Y:S01]  /*0910*/  FADD R7, R7, -R5.reuse ;  /* 0x8000000507077221 */ /* 0x108fe20000000000 */
[----:B------:R-:W-:Y:S02]  /*0920*/  FADD R13, R6, -R5 ;  /* 0x80000005060d7221 */ /* 0x000fe40000000000 */
[----:B------:R-:W0:Y:S01]  /*0930*/  LDC.64 R4, c[0x0][0x210] ;  /* 0x00008400ff047b82 */ /* 0x000e220000000a00 */
[----:B------:R-:W-:Y:S01]  /*0940*/  FADD R15, -R20, R15 ;  /* 0x0000000f140f7221 */ /* 0x000fe20000000100 */
[-C--:B------:R-:W-:Y:S01]  /*0950*/  FMUL R13, R13, R2.reuse ;  /* 0x000000020d0d7220 */ /* 0x080fe20000400000 */
[----:B------:R-:W-:Y:S01]  /*0960*/  FADD R25, -R22, R25 ;  /* 0x0000001916197221 */ /* 0x000fe20000000100 */
[----:B------:R-:W-:Y:S01]  /*0970*/  FMUL R7, R7, R2 ;  /* 0x0000000207077220 */ /* 0x000fe20000400000 */
[C---:B------:R-:W-:Y:S02]  /*0980*/  FFMA R15, R17.reuse, R15, R20 ;  /* 0x0000000f110f7223 */ /* 0x040fe40000000014 */
[----:B------:R-:W-:Y:S01]  /*0990*/  FFMA R22, R17, R25, R22 ;  /* 0x0000001911167223 */ /* 0x000fe20000000016 */
[C-C-:B------:R-:W-:Y:S01]  /*09a0*/  FFMA R13, R3.reuse, R13, R12.reuse ;  /* 0x0000000d030d7223 */ /* 0x140fe2000000000c */
[----:B------:R-:W-:-:S02]  /*09b0*/  FFMA R12, R3, R7, R12 ;  /* 0x00000007030c7223 */ /* 0x000fc4000000000c */
[----:B------:R-:W-:Y:S01]  /*09c0*/  FADD R22, -R15, R22 ;  /* 0x000000160f167221 */ /* 0x000fe20000000100 */
[----:B------:R-:W-:Y:S01]  /*09d0*/  FADD R13, R28, R13 ;  /* 0x0000000d1c0d7221 */ /* 0x000fe20000000000 */
[----:B------:R-:W-:Y:S01]  /*09e0*/  FADD R12, R29, R12 ;  /* 0x0000000c1d0c7221 */ /* 0x000fe20000000000 */
[C---:B------:R-:W-:Y:S01]  /*09f0*/  FFMA R18, R26.reuse, R18, R9 ;  /* 0x000000121a127223 */ /* 0x040fe20000000009 */
[----:B------:R-:W-:-:S04]  /*0a00*/  FFMA R15, R26, R22, R15 ;  /* 0x000000161a0f7223 */ /* 0x000fc8000000000f */
[C---:B------:R-:W-:Y:S01]  /*0a10*/  FSETP.GEU.AND P0, PT, R13.reuse, -R18, PT ;  /* 0x800000120d00720b */ /* 0x040fe20003f0e000 */
[----:B------:R-:W-:Y:S01]  /*0a20*/  FADD R13, R13, R18 ;  /* 0x000000120d0d7221 */ /* 0x000fe20000000000 */
[C---:B------:R-:W-:Y:S01]  /*0a30*/  FADD R2, R12.reuse, R15 ;  /* 0x0000000f0c027221 */ /* 0x040fe20000000000 */
[----:B------:R-:W-:Y:S01]  /*0a40*/  FSETP.GEU.AND P1, PT, R12, -R15, PT ;  /* 0x8000000f0c00720b */ /* 0x000fe20003f2e000 */
[----:B0-----:R-:W-:Y:S02]  /*0a50*/  IMAD.WIDE R4, R0, 0x4, R4 ;  /* 0x0000000400047825 */ /* 0x001fe400078e0204 */
[----:B------:R-:W-:Y:S02]  /*0a60*/  FSEL R6, R13, RZ, P0 ;  /* 0x000000ff0d067208 */ /* 0x000fe40000000000 */
[----:B------:R-:W-:-:S05]  /*0a70*/  FSEL R7, R2, RZ, P1 ;  /* 0x000000ff02077208 */ /* 0x000fca0000800000 */
[----:B------:R-:W-:Y:S01]  /*0a80*/  STG.E.64 desc[UR4][R4.64], R6 ;  /* 0x0000000604007986 */ /* 0x000fe2000c101b04 */
[----:B------:R-:W-:Y:S05]  /*0a90*/  EXIT ;  /* 0x000000000000794d */ /* 0x000fea0003800000 */
.L_x_0:
[----:B------:R-:W-:-:S00]  /*0aa0*/  BRA `(.L_x_0) ;  /* 0xfffffffc00fc7947 */ /* 0x000fc0000383ffff */
[----:B------:R-:W-:-:S00]  /*0ab0*/  NOP ;  /* 0x0000000000007918 */ /* 0x000fc00000000000 */
        /* <DEDUP_REMOVED lines=12> */
.L_x_1:


//--------------------- .nv.global.init           --------------------------
	.section	.nv.global.init,"aw",@progbits
.nv.global.init:
	.type		_$_str,@object
	.size		_$_str,(_$_str_$_2 - _$_str)
_$_str:
        /*0000*/ 	.byte	0x5f, 0x5f, 0x43, 0x55, 0x44, 0x41, 0x5f, 0x46, 0x54, 0x5a, 0x00
	.type		_$_str_$_2,@object
	.size		_$_str_$_2,(.L_1 - _$_str_$_2)
_$_str_$_2:
        /*000b*/ 	.byte	0x5f, 0x5f, 0x43, 0x55, 0x44, 0x41, 0x5f, 0x50, 0x52, 0x45, 0x43, 0x5f, 0x53, 0x51, 0x52, 0x54
        /*001b*/ 	.byte	0x00
.L_1:


//--------------------- .nv.constant0.triton_poi_fused__native_batch_norm_legit_no_training__unsafe_index_add_mul_relu_sub_24 --------------------------
	.section	.nv.constant0.triton_poi_fused__native_batch_norm_legit_no_training__unsafe_index_add_mul_relu_sub_24,"a",@progbits
	.sectionflags	@""
	.align	4
.nv.constant0.triton_poi_fused__native_batch_norm_legit_no_training__unsafe_index_add_mul_relu_sub_24:
	.zero		644
